	.headerflags	@"EF_CUDA_TEXMODE_UNIFIED EF_CUDA_64BIT_ADDRESS EF_CUDA_ACCELERATORS EF_CUDA_SM90 EF_CUDA_VIRTUAL_SM(EF_CUDA_SM90)"
	.elftype	@"ET_EXEC"


//--------------------- .nv.info                  --------------------------
	.section	.nv.info,"",@"SHT_CUDA_INFO"
	.align	4


	//----- nvinfo : EIATTR_REGCOUNT
	.align		4
        /*0000*/ 	.byte	0x04, 0x2f
        /*0002*/ 	.short	(.L_1 - .L_0)
	.align		4
.L_0:
        /*0004*/ 	.word	index@(triton_poi_fused_avg_pool2d_22)
        /*0008*/ 	.word	0x00000020


	//----- nvinfo : EIATTR_MIN_STACK_SIZE
	.align		4
.L_1:
        /*000c*/ 	.byte	0x04, 0x12
        /*000e*/ 	.short	(.L_3 - .L_2)
	.align		4
.L_2:
        /*0010*/ 	.word	index@(triton_poi_fused_avg_pool2d_22)
        /*0014*/ 	.word	0x00000000


	//----- nvinfo : EIATTR_FRAME_SIZE
	.align		4
.L_3:
        /*0018*/ 	.byte	0x04, 0x11
        /*001a*/ 	.short	(.L_5 - .L_4)
	.align		4
.L_4:
        /*001c*/ 	.word	index@(triton_poi_fused_avg_pool2d_22)
        /*0020*/ 	.word	0x00000000


	//----- nvinfo : EIATTR_MIN_STACK_SIZE
	.align		4
.L_5:
        /*0024*/ 	.byte	0x04, 0x12
        /*0026*/ 	.short	(.L_7 - .L_6)
	.align		4
.L_6:
        /*0028*/ 	.word	index@(triton_poi_fused_avg_pool2d_22)
        /*002c*/ 	.word	0x00000000
.L_7:


//--------------------- .nv.info.triton_poi_fused_avg_pool2d_22 --------------------------
	.section	.nv.info.triton_poi_fused_avg_pool2d_22,"",@"SHT_CUDA_INFO"
	.sectionflags	@""
	.align	4


	//----- nvinfo : EIATTR_CUDA_API_VERSION
	.align		4
        /*0000*/ 	.byte	0x04, 0x37
        /*0002*/ 	.short	(.L_9 - .L_8)
.L_8:
        /*0004*/ 	.word	0x0000007c


	//----- nvinfo : EIATTR_KPARAM_INFO
	.align		4
.L_9:
        /*0008*/ 	.byte	0x04, 0x17
        /*000a*/ 	.short	(.L_11 - .L_10)
.L_10:
        /*000c*/ 	.word	0x00000000
        /*0010*/ 	.short	0x0002
        /*0012*/ 	.short	0x0010
        /*0014*/ 	.byte	0x00, 0xf0, 0x11, 0x00


	//----- nvinfo : EIATTR_KPARAM_INFO
	.align		4
.L_11:
        /*0018*/ 	.byte	0x04, 0x17
        /*001a*/ 	.short	(.L_13 - .L_12)
.L_12:
        /*001c*/ 	.word	0x00000000
        /*0020*/ 	.short	0x0001
        /*0022*/ 	.short	0x0008
        /*0024*/ 	.byte	0x00, 0xf4, 0x21, 0x00


	//----- nvinfo : EIATTR_KPARAM_INFO
	.align		4
.L_13:
        /*0028*/ 	.byte	0x04, 0x17
        /*002a*/ 	.short	(.L_15 - .L_14)
.L_14:
        /*002c*/ 	.word	0x00000000
        /*0030*/ 	.short	0x0000
        /*0032*/ 	.short	0x0000
        /*0034*/ 	.byte	0x00, 0xf4, 0x21, 0x00


	//----- nvinfo : EIATTR_SPARSE_MMA_MASK
	.align		4
.L_15:
        /*0038*/ 	.byte	0x03, 0x50
        /*003a*/ 	.short	0x0000


	//----- nvinfo : EIATTR_MAXREG_COUNT
	.align		4
        /*003c*/ 	.byte	0x03, 0x1b
        /*003e*/ 	.short	0x00ff


	//----- nvinfo : EIATTR_EXIT_INSTR_OFFSETS
	.align		4
        /*0040*/ 	.byte	0x04, 0x1c
        /*0042*/ 	.short	(.L_17 - .L_16)


	//   ....[0]....
.L_16:
        /*0044*/ 	.word	0x00000b30


	//   ....[1]....
        /*0048*/ 	.word	0x00000b50


	//----- nvinfo : EIATTR_REQNTID
	.align		4
.L_17:
        /*004c*/ 	.byte	0x04, 0x10
        /*004e*/ 	.short	(.L_19 - .L_18)
.L_18:
        /*0050*/ 	.word	0x00000080
        /*0054*/ 	.word	0x00000001
        /*0058*/ 	.word	0x00000001


	//----- nvinfo : EIATTR_CBANK_PARAM_SIZE
	.align		4
.L_19:
        /*005c*/ 	.byte	0x03, 0x19
        /*005e*/ 	.short	0x0014


	//----- nvinfo : EIATTR_PARAM_CBANK
	.align		4
        /*0060*/ 	.byte	0x04, 0x0a
        /*0062*/ 	.short	(.L_21 - .L_20)
	.align		4
.L_20:
        /*0064*/ 	.word	index@(.nv.constant0.triton_poi_fused_avg_pool2d_22)
        /*0068*/ 	.short	0x0210
        /*006a*/ 	.short	0x0014


	//----- nvinfo : EIATTR_SW_WAR
	.align		4
.L_21:
        /*006c*/ 	.byte	0x04, 0x36
        /*006e*/ 	.short	(.L_23 - .L_22)
.L_22:
        /*0070*/ 	.word	0x00000008
.L_23:


//--------------------- .nv.callgraph             --------------------------
	.section	.nv.callgraph,"",@"SHT_CUDA_CALLGRAPH"
	.align	4
	.sectionentsize	8
	.align		4
        /*0000*/ 	.word	0x00000000
	.align		4
        /*0004*/ 	.word	0xffffffff
	.align		4
        /*0008*/ 	.word	0x00000000
	.align		4
        /*000c*/ 	.word	0xfffffffe
	.align		4
        /*0010*/ 	.word	0x00000000
	.align		4
        /*0014*/ 	.word	0xfffffffd
	.align		4
        /*0018*/ 	.word	0x00000000
	.align		4
        /*001c*/ 	.word	0xfffffffc


//--------------------- .text.triton_poi_fused_avg_pool2d_22 --------------------------
	.section	.text.triton_poi_fused_avg_pool2d_22,"ax",@progbits
	.align	128
        .global         triton_poi_fused_avg_pool2d_22
        .type           triton_poi_fused_avg_pool2d_22,@function
        .size           triton_poi_fused_avg_pool2d_22,(.L_x_1 - triton_poi_fused_avg_pool2d_22)
        .other          triton_poi_fused_avg_pool2d_22,@"STO_CUDA_ENTRY STV_DEFAULT"
triton_poi_fused_avg_pool2d_22:
.text.triton_poi_fused_avg_pool2d_22:
[----:B------:R-:W0:Y:S01]  /*0000*/  LDC R1, c[0x0][0x28] ;  /* 0x00000a00ff017b82 */ /* 0x000e220000000800 */
[----:B------:R-:W1:Y:S07]  /*0010*/  S2R R2, SR_TID.X ;  /* 0x0000000000027919 */ /* 0x000e6e0000002100 */
[----:B------:R-:W2:Y:S01]  /*0020*/  LDC.64 R16, c[0x0][0x210] ;  /* 0x00008400ff107b82 */ /* 0x000ea20000000a00 */
[----:B------:R-:W-:Y:S01]  /*0030*/  ULDC.64 UR6, c[0x0][0x208] ;  /* 0x0000820000067ab9 */ /* 0x000fe20000000a00 */
[----:B------:R-:W3:Y:S01]  /*0040*/  S2R R0, SR_CTAID.X ;  /* 0x0000000000007919 */ /* 0x000ee20000002500 */
[----:B-1----:R-:W-:Y:S01]  /*0050*/  IMAD.SHL.U32 R2, R2, 0x2, RZ ;  /* 0x0000000202027824 */ /* 0x002fe200078e00ff */
[----:B---3--:R-:W-:-:S04]  /*0060*/  SHF.R.S32.HI R5, RZ, 0x17, R0 ;  /* 0x00000017ff057819 */ /* 0x008fc80000011400 */
[----:B------:R-:W-:Y:S02]  /*0070*/  LOP3.LUT R3, R2, 0xfe, RZ, 0xc0, !PT ;  /* 0x000000fe02037812 */ /* 0x000fe400078ec0ff */
[----:B------:R-:W-:-:S03]  /*0080*/  SGXT R5, R5, 0x1 ;  /* 0x000000010505781a */ /* 0x000fc60000000200 */
[----:B------:R-:W-:-:S05]  /*0090*/  IMAD R4, R0, 0x100, R3 ;  /* 0x0000010000047824 */ /* 0x000fca00078e0203 */
[----:B------:R-:W-:-:S04]  /*00a0*/  LEA.HI R2, R5, R4, RZ, 0x2 ;  /* 0x0000000405027211 */ /* 0x000fc800078f10ff */
[----:B------:R-:W-:-:S04]  /*00b0*/  SHF.R.S32.HI R13, RZ, 0x2, R2 ;  /* 0x00000002ff0d7819 */ /* 0x000fc80000011402 */
[----:B------:R-:W-:-:S04]  /*00c0*/  LEA.HI R3, R13, R13, RZ, 0x2 ;  /* 0x0000000d0d037211 */ /* 0x000fc800078f10ff */
[----:B------:R-:W-:Y:S02]  /*00d0*/  LOP3.LUT R6, R3, 0xfffffffc, RZ, 0xc0, !PT ;  /* 0xfffffffc03067812 */ /* 0x000fe400078ec0ff */
[----:B------:R-:W-:Y:S01]  /*00e0*/  LOP3.LUT R3, R2, 0xfffffffc, RZ, 0xc0, !PT ;  /* 0xfffffffc02037812 */ /* 0x000fe200078ec0ff */
[----:B------:R-:W-:Y:S01]  /*00f0*/  IMAD.MOV.U32 R2, RZ, RZ, RZ ;  /* 0x000000ffff027224 */ /* 0x000fe200078e00ff */
[----:B------:R-:W-:-:S03]  /*0100*/  IADD3 R25, R13, -R6, RZ ;  /* 0x800000060d197210 */ /* 0x000fc60007ffe0ff */
[----:B------:R-:W-:Y:S01]  /*0110*/  IMAD.IADD R8, R4, 0x1, -R3 ;  /* 0x0000000104087824 */ /* 0x000fe200078e0a03 */
[----:B------:R-:W-:-:S03]  /*0120*/  ISETP.GT.AND P4, PT, R25, RZ, PT ;  /* 0x000000ff1900720c */ /* 0x000fc60003f84270 */
[C---:B------:R-:W-:Y:S01]  /*0130*/  IMAD.SHL.U32 R23, R8.reuse, 0x2, RZ ;  /* 0x0000000208177824 */ /* 0x040fe200078e00ff */
[----:B------:R-:W-:-:S04]  /*0140*/  ISETP.GT.AND P2, PT, R8, RZ, P4 ;  /* 0x000000ff0800720c */ /* 0x000fc80002744270 */
[----:B------:R-:W-:Y:S02]  /*0150*/  LEA R12, R13, R23, 0x4 ;  /* 0x000000170d0c7211 */ /* 0x000fe400078e20ff */
[----:B------:R-:W-:-:S03]  /*0160*/  ISETP.LT.AND P2, PT, R4, 0xc0, P2 ;  /* 0x000000c00400780c */ /* 0x000fc60001741270 */
[----:B------:R-:W-:-:S04]  /*0170*/  VIADD R11, R12, 0xfffffff7 ;  /* 0xfffffff70c0b7836 */ /* 0x000fc80000000000 */
[----:B--2---:R-:W-:Y:S01]  /*0180*/  IMAD.WIDE R10, R11, 0x4, R16 ;  /* 0x000000040b0a7825 */ /* 0x004fe200078e0210 */
[----:B------:R-:W-:-:S05]  /*0190*/  ISETP.GT.AND P0, PT, R8, -0x1, P4 ;  /* 0xffffffff0800780c */ /* 0x000fca0002704270 */
[----:B------:R1:W2:Y:S01]  /*01a0*/  @P2 LDG.E.EL R2, desc[UR6][R10.64] ;  /* 0x000000060a022981 */ /* 0x0002a2000c2e1900 */
[----:B------:R-:W-:Y:S01]  /*01b0*/  ISETP.LT.AND P0, PT, R4, 0xc0, P0 ;  /* 0x000000c00400780c */ /* 0x000fe20000701270 */
[----:B------:R-:W-:Y:S01]  /*01c0*/  VIADD R15, R12, 0xfffffff9 ;  /* 0xfffffff90c0f7836 */ /* 0x000fe20000000000 */
[----:B------:R-:W-:Y:S01]  /*01d0*/  IADD3 R7, R12, -0x8, RZ ;  /* 0xfffffff80c077810 */ /* 0x000fe20007ffe0ff */
[----:B------:R-:W-:Y:S01]  /*01e0*/  IMAD.MOV.U32 R9, RZ, RZ, RZ ;  /* 0x000000ffff097224 */ /* 0x000fe200078e00ff */
[----:B------:R-:W-:Y:S01]  /*01f0*/  CS2R R18, SRZ ;  /* 0x0000000000127805 */ /* 0x000fe2000001ff00 */
[----:B------:R-:W-:-:S04]  /*0200*/  IMAD.WIDE R14, R15, 0x4, R16 ;  /* 0x000000040f0e7825 */ /* 0x000fc800078e0210 */
[----:B------:R-:W-:-:S04]  /*0210*/  IMAD.WIDE R6, R7, 0x4, R16 ;  /* 0x0000000407067825 */ /* 0x000fc800078e0210 */
[----:B------:R-:W3:Y:S04]  /*0220*/  @P0 LDG.E.EL R18, desc[UR6][R14.64] ;  /* 0x000000060e120981 */ /* 0x000ee8000c2e1900 */
[----:B------:R4:W5:Y:S01]  /*0230*/  @P0 LDG.E.EL R9, desc[UR6][R6.64] ;  /* 0x0000000606090981 */ /* 0x000962000c2e1900 */
[----:B------:R-:W-:Y:S02]  /*0240*/  IADD3 R3, R4, 0x1, RZ ;  /* 0x0000000104037810 */ /* 0x000fe40007ffe0ff */
[----:B-1----:R-:W-:Y:S02]  /*0250*/  SHF.R.S32.HI R11, RZ, 0x17, R0 ;  /* 0x00000017ff0b7819 */ /* 0x002fe40000011400 */
[----:B------:R-:W-:Y:S02]  /*0260*/  LEA.HI R5, R5, R3, RZ, 0x2 ;  /* 0x0000000305057211 */ /* 0x000fe400078f10ff */
[----:B------:R-:W-:-:S02]  /*0270*/  SGXT R11, R11, 0x1 ;  /* 0x000000010b0b781a */ /* 0x000fc40000000200 */
[----:B------:R-:W-:Y:S02]  /*0280*/  LOP3.LUT R0, R5, 0xfffffffc, RZ, 0xc0, !PT ;  /* 0xfffffffc05007812 */ /* 0x000fe400078ec0ff */
[----:B------:R-:W-:-:S03]  /*0290*/  LEA.HI R11, R11, R4, RZ, 0x2 ;  /* 0x000000040b0b7211 */ /* 0x000fc600078f10ff */
[----:B----4-:R-:W-:Y:S01]  /*02a0*/  IMAD.IADD R6, R3, 0x1, -R0 ;  /* 0x0000000103067824 */ /* 0x010fe200078e0a00 */
[----:B------:R-:W-:Y:S02]  /*02b0*/  ISETP.GE.AND P5, PT, R4, 0xc0, PT ;  /* 0x000000c00400780c */ /* 0x000fe40003fa6270 */
[C---:B------:R-:W-:Y:S02]  /*02c0*/  LOP3.LUT R10, R25.reuse, R8, RZ, 0xfc, !PT ;  /* 0x00000008190a7212 */ /* 0x040fe400078efcff */
[----:B------:R-:W-:Y:S02]  /*02d0*/  SHF.R.S32.HI R0, RZ, 0x2, R11 ;  /* 0x00000002ff007819 */ /* 0x000fe4000001140b */
[----:B------:R-:W-:Y:S02]  /*02e0*/  SHF.L.U32 R3, R6, 0x1, RZ ;  /* 0x0000000106037819 */ /* 0x000fe400000006ff */
[----:B------:R-:W-:Y:S02]  /*02f0*/  ISETP.GT.AND P1, PT, R25, -0x1, PT ;  /* 0xffffffff1900780c */ /* 0x000fe40003f24270 */
[----:B------:R-:W-:Y:S01]  /*0300*/  ISETP.GT.AND P6, PT, R10, -0x1, !P5 ;  /* 0xffffffff0a00780c */ /* 0x000fe20006fc4270 */
[----:B------:R-:W-:Y:S01]  /*0310*/  IMAD R0, R0, 0x10, R3 ;  /* 0x0000001000007824 */ /* 0x000fe200078e0203 */
[----:B------:R-:W-:Y:S01]  /*0320*/  ISETP.GT.AND P3, PT, R8, RZ, P1 ;  /* 0x000000ff0800720c */ /* 0x000fe20000f64270 */
[----:B------:R-:W-:Y:S01]  /*0330*/  HFMA2.MMA R3, -RZ, RZ, 0, 0 ;  /* 0x00000000ff037435 */ /* 0x000fe200000001ff */
[----:B------:R-:W-:-:S02]  /*0340*/  VIADD R15, R12, 0x8 ;  /* 0x000000080c0f7836 */ /* 0x000fc40000000000 */
[----:B------:R-:W-:Y:S01]  /*0350*/  ISETP.LT.AND P3, PT, R4, 0xc0, P3 ;  /* 0x000000c00400780c */ /* 0x000fe20001f61270 */
[----:B------:R-:W-:Y:S01]  /*0360*/  IMAD.SHL.U32 R24, R6, 0x2, RZ ;  /* 0x0000000206187824 */ /* 0x000fe200078e00ff */
[----:B------:R-:W-:Y:S01]  /*0370*/  IADD3 R21, R12, -0x1, RZ ;  /* 0xffffffff0c157810 */ /* 0x000fe20007ffe0ff */
[----:B------:R-:W-:-:S04]  /*0380*/  IMAD.WIDE R14, R15, 0x4, R16 ;  /* 0x000000040f0e7825 */ /* 0x000fc800078e0210 */
[----:B------:R-:W-:Y:S01]  /*0390*/  VIADD R5, R0, 0xfffffff8 ;  /* 0xfffffff800057836 */ /* 0x000fe20000000000 */
[----:B------:R1:W4:Y:S01]  /*03a0*/  @P6 LDG.E.EL R3, desc[UR6][R14.64] ;  /* 0x000000060e036981 */ /* 0x000322000c2e1900 */
[----:B------:R-:W-:Y:S02]  /*03b0*/  IMAD.MOV.U32 R22, RZ, RZ, RZ ;  /* 0x000000ffff167224 */ /* 0x000fe400078e00ff */
[----:B------:R-:W-:Y:S02]  /*03c0*/  IMAD R13, R13, 0x10, R24 ;  /* 0x000000100d0d7824 */ /* 0x000fe400078e0218 */
[----:B------:R-:W-:Y:S01]  /*03d0*/  IMAD.WIDE R10, R12, 0x4, R16 ;  /* 0x000000040c0a7825 */ /* 0x000fe200078e0210 */
[----:B------:R-:W-:-:S03]  /*03e0*/  MOV R7, RZ ;  /* 0x000000ff00077202 */ /* 0x000fc60000000f00 */
[----:B------:R-:W-:Y:S01]  /*03f0*/  IMAD.MOV.U32 R26, RZ, RZ, RZ ;  /* 0x000000ffff1a7224 */ /* 0x000fe200078e00ff */
[----:B------:R-:W4:Y:S01]  /*0400*/  @P6 LDG.E.EL R22, desc[UR6][R10.64] ;  /* 0x000000060a166981 */ /* 0x000f22000c2e1900 */
[--C-:B------:R-:W-:Y:S01]  /*0410*/  IMAD.WIDE R20, R21, 0x4, R16.reuse ;  /* 0x0000000415147825 */ /* 0x100fe200078e0210 */
[----:B------:R-:W-:Y:S02]  /*0420*/  IADD3 R27, R12, 0x7, RZ ;  /* 0x000000070c1b7810 */ /* 0x000fe40007ffe0ff */
[----:B------:R1:W4:Y:S02]  /*0430*/  @P6 LDG.E.EL R19, desc[UR6][R10.64+0x4] ;  /* 0x000004060a136981 */ /* 0x000324000c2e1900 */
[----:B-1----:R-:W-:Y:S01]  /*0440*/  IMAD.WIDE R14, R5, 0x4, R16 ;  /* 0x00000004050e7825 */ /* 0x002fe200078e0210 */
[----:B------:R-:W-:Y:S01]  /*0450*/  LOP3.LUT R0, R25, R6, RZ, 0xfc, !PT ;  /* 0x0000000619007212 */ /* 0x000fe200078efcff */
[----:B------:R1:W4:Y:S02]  /*0460*/  @P3 LDG.E.EL R26, desc[UR6][R20.64] ;  /* 0x00000006141a3981 */ /* 0x000324000c2e1900 */
[----:B------:R-:W-:-:S02]  /*0470*/  VIADD R5, R13, 0xfffffff9 ;  /* 0xfffffff90d057836 */ /* 0x000fc40000000000 */
[----:B------:R-:W-:Y:S01]  /*0480*/  VIADD R29, R13, 0xfffffff7 ;  /* 0xfffffff70d1d7836 */ /* 0x000fe20000000000 */
[----:B------:R-:W-:-:S03]  /*0490*/  CS2R R10, SRZ ;  /* 0x00000000000a7805 */ /* 0x000fc6000001ff00 */
[----:B------:R-:W-:-:S04]  /*04a0*/  IMAD.WIDE R28, R29, 0x4, R16 ;  /* 0x000000041d1c7825 */ /* 0x000fc800078e0210 */
[----:B-1----:R-:W-:Y:S01]  /*04b0*/  IMAD.WIDE R20, R5, 0x4, R16 ;  /* 0x0000000405147825 */ /* 0x002fe200078e0210 */
[----:B------:R-:W-:-:S03]  /*04c0*/  ISETP.GT.AND P1, PT, R6, RZ, P1 ;  /* 0x000000ff0600720c */ /* 0x000fc60000f24270 */
[----:B------:R-:W-:Y:S01]  /*04d0*/  IMAD.MOV.U32 R5, RZ, RZ, RZ ;  /* 0x000000ffff057224 */ /* 0x000fe200078e00ff */
[----:B------:R-:W-:Y:S02]  /*04e0*/  ISETP.LT.AND P1, PT, R4, 0xc0, P1 ;  /* 0x000000c00400780c */ /* 0x000fe40000f21270 */
[----:B--2---:R-:W-:Y:S02]  /*04f0*/  SEL R2, R2, RZ, P2 ;  /* 0x000000ff02027207 */ /* 0x004fe40001000000 */
[C---:B------:R-:W-:Y:S02]  /*0500*/  ISETP.GT.AND P2, PT, R6.reuse, -0x1, P4 ;  /* 0xffffffff0600780c */ /* 0x040fe40002744270 */
[----:B------:R-:W-:Y:S02]  /*0510*/  ISETP.GT.AND P4, PT, R6, RZ, P4 ;  /* 0x000000ff0600720c */ /* 0x000fe40002784270 */
[C---:B------:R-:W-:Y:S02]  /*0520*/  ISETP.LT.AND P2, PT, R4.reuse, 0xc0, P2 ;  /* 0x000000c00400780c */ /* 0x040fe40001741270 */
[----:B------:R-:W-:-:S02]  /*0530*/  ISETP.LT.AND P4, PT, R4, 0xc0, P4 ;  /* 0x000000c00400780c */ /* 0x000fc40002781270 */
[----:B---3--:R-:W-:Y:S02]  /*0540*/  SEL R18, R18, RZ, P0 ;  /* 0x000000ff12127207 */ /* 0x008fe40000000000 */
[----:B-----5:R-:W-:-:S07]  /*0550*/  SEL R9, R9, RZ, P0 ;  /* 0x000000ff09097207 */ /* 0x020fce0000000000 */
[----:B------:R1:W2:Y:S01]  /*0560*/  @P2 LDG.E.EL R7, desc[UR6][R14.64] ;  /* 0x000000060e072981 */ /* 0x0002a2000c2e1900 */
[----:B------:R-:W-:-:S03]  /*0570*/  ISETP.GT.AND P0, PT, R0, -0x1, !P5 ;  /* 0xffffffff0000780c */ /* 0x000fc60006f04270 */
[----:B------:R3:W5:Y:S04]  /*0580*/  @P2 LDG.E.EL R11, desc[UR6][R20.64] ;  /* 0x00000006140b2981 */ /* 0x000768000c2e1900 */
[----:B------:R3:W5:Y:S01]  /*0590*/  @P4 LDG.E.EL R10, desc[UR6][R28.64] ;  /* 0x000000061c0a4981 */ /* 0x000762000c2e1900 */
[----:B-1----:R-:W-:-:S04]  /*05a0*/  IMAD.WIDE R14, R27, 0x4, R16 ;  /* 0x000000041b0e7825 */ /* 0x002fc800078e0210 */
[C---:B------:R-:W-:Y:S01]  /*05b0*/  VIADD R27, R13.reuse, 0x7 ;  /* 0x000000070d1b7836 */ /* 0x040fe20000000000 */
[----:B------:R1:W5:Y:S01]  /*05c0*/  @P3 LDG.E.EL R5, desc[UR6][R14.64] ;  /* 0x000000060e053981 */ /* 0x000362000c2e1900 */
[----:B---3--:R-:W-:Y:S02]  /*05d0*/  VIADD R21, R13, 0x8 ;  /* 0x000000080d157836 */ /* 0x008fe40000000000 */
[----:B0-----:R-:W-:-:S04]  /*05e0*/  IMAD.WIDE R28, R27, 0x4, R16 ;  /* 0x000000041b1c7825 */ /* 0x001fc800078e0210 */
[----:B------:R-:W-:Y:S02]  /*05f0*/  IMAD.MOV.U32 R27, RZ, RZ, RZ ;  /* 0x000000ffff1b7224 */ /* 0x000fe400078e00ff */
[----:B------:R-:W-:Y:S01]  /*0600*/  IMAD.WIDE R20, R21, 0x4, R16 ;  /* 0x0000000415147825 */ /* 0x000fe200078e0210 */
[----:B------:R-:W-:Y:S01]  /*0610*/  HFMA2.MMA R0, -RZ, RZ, 0, 0 ;  /* 0x00000000ff007435 */ /* 0x000fe200000001ff */
[----:B-1----:R-:W-:-:S03]  /*0620*/  IADD3 R15, R12, 0x9, RZ ;  /* 0x000000090c0f7810 */ /* 0x002fc60007ffe0ff */
[----:B------:R0:W3:Y:S02]  /*0630*/  @P0 LDG.E.EL R27, desc[UR6][R20.64] ;  /* 0x00000006141b0981 */ /* 0x0000e4000c2e1900 */
[----:B------:R-:W-:-:S04]  /*0640*/  IMAD.WIDE R14, R15, 0x4, R16 ;  /* 0x000000040f0e7825 */ /* 0x000fc800078e0210 */
[----:B------:R1:W3:Y:S01]  /*0650*/  @P1 LDG.E.EL R0, desc[UR6][R28.64] ;  /* 0x000000061c001981 */ /* 0x0002e2000c2e1900 */
[C---:B0-----:R-:W-:Y:S02]  /*0660*/  VIADD R21, R13.reuse, 0x9 ;  /* 0x000000090d157836 */ /* 0x041fe40000000000 */
[----:B------:R-:W-:-:S04]  /*0670*/  IMAD.WIDE R12, R13, 0x4, R16 ;  /* 0x000000040d0c7825 */ /* 0x000fc800078e0210 */
[----:B------:R-:W-:Y:S01]  /*0680*/  IMAD.WIDE R16, R21, 0x4, R16 ;  /* 0x0000000415107825 */ /* 0x000fe200078e0210 */
[----:B------:R-:W-:Y:S02]  /*0690*/  CS2R R20, SRZ ;  /* 0x0000000000147805 */ /* 0x000fe4000001ff00 */
[----:B-1----:R-:W-:-:S04]  /*06a0*/  CS2R R28, SRZ ;  /* 0x00000000001c7805 */ /* 0x002fc8000001ff00 */
[----:B------:R0:W3:Y:S04]  /*06b0*/  @P6 LDG.E.EL R20, desc[UR6][R14.64] ;  /* 0x000000060e146981 */ /* 0x0000e8000c2e1900 */
[----:B------:R-:W3:Y:S04]  /*06c0*/  @P1 LDG.E.EL R29, desc[UR6][R12.64+-0x4] ;  /* 0xfffffc060c1d1981 */ /* 0x000ee8000c2e1900 */
[----:B------:R-:W3:Y:S01]  /*06d0*/  @P0 LDG.E.EL R21, desc[UR6][R12.64+0x4] ;  /* 0x000004060c150981 */ /* 0x000ee2000c2e1900 */
[----:B0-----:R-:W-:-:S03]  /*06e0*/  IMAD.MOV.U32 R14, RZ, RZ, RZ ;  /* 0x000000ffff0e7224 */ /* 0x001fc600078e00ff */
[----:B------:R0:W3:Y:S04]  /*06f0*/  @P0 LDG.E.EL R28, desc[UR6][R16.64] ;  /* 0x00000006101c0981 */ /* 0x0000e8000c2e1900 */
[----:B------:R-:W3:Y:S01]  /*0700*/  @P0 LDG.E.EL R14, desc[UR6][R12.64] ;  /* 0x000000060c0e0981 */ /* 0x000ee2000c2e1900 */
[----:B------:R-:W-:Y:S01]  /*0710*/  FADD R2, R2, R9 ;  /* 0x0000000902027221 */ /* 0x000fe20000000000 */
[----:B------:R-:W-:Y:S01]  /*0720*/  IMAD R9, R8, R25, RZ ;  /* 0x0000001908097224 */ /* 0x000fe200078e02ff */
[----:B------:R-:W-:Y:S02]  /*0730*/  SHF.L.U32 R8, R6, 0x2, RZ ;  /* 0x0000000206087819 */ /* 0x000fe400000006ff */
[----:B------:R-:W-:Y:S01]  /*0740*/  FADD R18, R2, R18 ;  /* 0x0000001202127221 */ /* 0x000fe20000000000 */
[----:B------:R-:W-:-:S02]  /*0750*/  IMAD.SHL.U32 R2, R25, 0x2, RZ ;  /* 0x0000000219027824 */ /* 0x000fc400078e00ff */
[----:B0-----:R-:W-:Y:S01]  /*0760*/  IMAD R16, R9, 0x4, -R23 ;  /* 0x0000000409107824 */ /* 0x001fe200078e0a17 */
[----:B------:R-:W-:Y:S01]  /*0770*/  IADD3 R23, R23, 0x2, RZ ;  /* 0x0000000217177810 */ /* 0x000fe20007ffe0ff */
[----:B------:R-:W-:Y:S01]  /*0780*/  VIADD R9, R24, 0x2 ;  /* 0x0000000218097836 */ /* 0x000fe20000000000 */
[----:B------:R-:W-:Y:S01]  /*0790*/  IADD3 R6, -R2, RZ, RZ ;  /* 0x000000ff02067210 */ /* 0x000fe20007ffe1ff */
[----:B------:R-:W-:Y:S01]  /*07a0*/  IMAD R8, R8, R25, 0x5 ;  /* 0x0000000508087424 */ /* 0x000fe200078e0219 */
[----:B------:R-:W-:Y:S01]  /*07b0*/  IADD3 R16, R16, 0x3, R23 ;  /* 0x0000000310107810 */ /* 0x000fe20007ffe017 */
[----:B------:R-:W-:Y:S02]  /*07c0*/  VIADD R2, R2, 0x2 ;  /* 0x0000000202027836 */ /* 0x000fe40000000000 */
[-C--:B------:R-:W-:Y:S02]  /*07d0*/  IMAD R9, R9, R6.reuse, R8 ;  /* 0x0000000609097224 */ /* 0x080fe400078e0208 */
[----:B------:R-:W-:Y:S01]  /*07e0*/  IMAD R23, R23, R6, R16 ;  /* 0x0000000617177224 */ /* 0x000fe200078e0210 */
[----:B------:R-:W-:-:S02]  /*07f0*/  UMOV UR4, 0x2 ;  /* 0x0000000200047882 */ /* 0x000fc40000000000 */
[C---:B------:R-:W-:Y:S01]  /*0800*/  LEA R9, R2.reuse, R9, 0x1 ;  /* 0x0000000902097211 */ /* 0x040fe200078e08ff */
[----:B------:R-:W-:Y:S01]  /*0810*/  IMAD R23, R2, UR4, R23 ;  /* 0x0000000402177c24 */ /* 0x000fe2000f8e0217 */
[----:B----4-:R-:W-:-:S04]  /*0820*/  SEL R15, R26, RZ, P3 ;  /* 0x000000ff1a0f7207 */ /* 0x010fc80001800000 */
[----:B------:R-:W-:Y:S01]  /*0830*/  I2FP.F32.S32 R6, R23 ;  /* 0x0000001700067245 */ /* 0x000fe20000201400 */
[----:B------:R-:W-:Y:S01]  /*0840*/  FADD R15, R18, R15 ;  /* 0x0000000f120f7221 */ /* 0x000fe20000000000 */
[----:B------:R-:W-:Y:S02]  /*0850*/  SEL R22, R22, RZ, P6 ;  /* 0x000000ff16167207 */ /* 0x000fe40003000000 */
[----:B------:R-:W-:-:S03]  /*0860*/  SEL R8, R19, RZ, P6 ;  /* 0x000000ff13087207 */ /* 0x000fc60003000000 */
[----:B------:R-:W-:-:S04]  /*0870*/  FADD R15, R15, R22 ;  /* 0x000000160f0f7221 */ /* 0x000fc80000000000 */
[----:B------:R-:W-:Y:S01]  /*0880*/  FADD R8, R15, R8 ;  /* 0x000000080f087221 */ /* 0x000fe20000000000 */
[----:B--2---:R-:W-:Y:S02]  /*0890*/  SEL R7, R7, RZ, P2 ;  /* 0x000000ff07077207 */ /* 0x004fe40001000000 */
[----:B-----5:R-:W-:Y:S02]  /*08a0*/  SEL R10, R10, RZ, P4 ;  /* 0x000000ff0a0a7207 */ /* 0x020fe40002000000 */
[----:B------:R-:W-:-:S03]  /*08b0*/  SEL R11, R11, RZ, P2 ;  /* 0x000000ff0b0b7207 */ /* 0x000fc60001000000 */
[----:B------:R-:W-:Y:S01]  /*08c0*/  FADD R10, R10, R7 ;  /* 0x000000070a0a7221 */ /* 0x000fe20000000000 */
[----:B------:R-:W-:Y:S02]  /*08d0*/  I2FP.F32.S32 R7, R9 ;  /* 0x0000000900077245 */ /* 0x000fe40000201400 */
[----:B------:R-:W-:Y:S02]  /*08e0*/  FSETP.GT.AND P2, PT, |R6|, 8.50705917302346158658e+37, PT ;  /* 0x7e8000000600780b */ /* 0x000fe40003f44200 */
[----:B------:R-:W-:Y:S01]  /*08f0*/  FSETP.GT.AND P4, PT, |R7|, 8.50705917302346158658e+37, PT ;  /* 0x7e8000000700780b */ /* 0x000fe20003f84200 */
[----:B------:R-:W-:Y:S01]  /*0900*/  FADD R10, R10, R11 ;  /* 0x0000000b0a0a7221 */ /* 0x000fe20000000000 */
[----:B------:R-:W-:Y:S02]  /*0910*/  SEL R5, R5, RZ, P3 ;  /* 0x000000ff05057207 */ /* 0x000fe40001800000 */
[----:B------:R-:W-:Y:S02]  /*0920*/  FSETP.GEU.AND P3, PT, |R6|, 1.175494350822287508e-38, PT ;  /* 0x008000000600780b */ /* 0x000fe40003f6e200 */
[----:B------:R-:W-:-:S02]  /*0930*/  SEL R9, R3, RZ, P6 ;  /* 0x000000ff03097207 */ /* 0x000fc40003000000 */
[----:B------:R-:W0:Y:S01]  /*0940*/  LDC.64 R2, c[0x0][0x218] ;  /* 0x00008600ff027b82 */ /* 0x000e220000000a00 */
[----:B---3--:R-:W-:Y:S02]  /*0950*/  SEL R0, R0, RZ, P1 ;  /* 0x000000ff00007207 */ /* 0x008fe40000800000 */
[----:B------:R-:W-:Y:S01]  /*0960*/  @P2 FMUL R6, R6, 0.25 ;  /* 0x3e80000006062820 */ /* 0x000fe20000400000 */
[----:B------:R-:W-:Y:S01]  /*0970*/  FADD R8, R8, R5 ;  /* 0x0000000508087221 */ /* 0x000fe20000000000 */
[----:B------:R-:W-:Y:S02]  /*0980*/  SEL R27, R27, RZ, P0 ;  /* 0x000000ff1b1b7207 */ /* 0x000fe40000000000 */
[----:B------:R-:W-:Y:S02]  /*0990*/  SEL R29, R29, RZ, P1 ;  /* 0x000000ff1d1d7207 */ /* 0x000fe40000800000 */
[----:B------:R-:W-:-:S03]  /*09a0*/  FSETP.GEU.AND P1, PT, |R7|, 1.175494350822287508e-38, PT ;  /* 0x008000000700780b */ /* 0x000fc60003f2e200 */
[----:B------:R-:W-:Y:S01]  /*09b0*/  FADD R29, R10, R29 ;  /* 0x0000001d0a1d7221 */ /* 0x000fe20000000000 */
[----:B------:R-:W-:Y:S02]  /*09c0*/  SEL R21, R21, RZ, P0 ;  /* 0x000000ff15157207 */ /* 0x000fe40000000000 */
[----:B------:R-:W-:Y:S01]  /*09d0*/  SEL R14, R14, RZ, P0 ;  /* 0x000000ff0e0e7207 */ /* 0x000fe20000000000 */
[----:B------:R-:W-:-:S04]  /*09e0*/  @P4 FMUL R7, R7, 0.25 ;  /* 0x3e80000007074820 */ /* 0x000fc80000400000 */
[----:B------:R-:W-:Y:S02]  /*09f0*/  FADD R14, R29, R14 ;  /* 0x0000000e1d0e7221 */ /* 0x000fe40000000000 */
[----:B------:R-:W-:Y:S02]  /*0a00*/  @!P1 FMUL R7, R7, 16777216 ;  /* 0x4b80000007079820 */ /* 0x000fe40000400000 */
[----:B------:R-:W-:Y:S01]  /*0a10*/  FADD R21, R14, R21 ;  /* 0x000000150e157221 */ /* 0x000fe20000000000 */
[----:B------:R-:W-:Y:S01]  /*0a20*/  @!P3 FMUL R6, R6, 16777216 ;  /* 0x4b8000000606b820 */ /* 0x000fe20000400000 */
[----:B------:R-:W-:Y:S02]  /*0a30*/  FADD R8, R8, R9 ;  /* 0x0000000908087221 */ /* 0x000fe40000000000 */
[----:B------:R-:W-:Y:S01]  /*0a40*/  FADD R0, R21, R0 ;  /* 0x0000000015007221 */ /* 0x000fe20000000000 */
[----:B------:R-:W-:Y:S01]  /*0a50*/  SEL R9, R20, RZ, P6 ;  /* 0x000000ff14097207 */ /* 0x000fe20003000000 */
[----:B------:R-:W1:Y:S01]  /*0a60*/  MUFU.RCP R5, R6 ;  /* 0x0000000600057308 */ /* 0x000e620000001000 */
[----:B------:R-:W-:Y:S01]  /*0a70*/  SEL R28, R28, RZ, P0 ;  /* 0x000000ff1c1c7207 */ /* 0x000fe20000000000 */
[----:B------:R-:W-:-:S02]  /*0a80*/  FADD R27, R0, R27 ;  /* 0x0000001b001b7221 */ /* 0x000fc40000000000 */
[----:B------:R-:W-:-:S04]  /*0a90*/  FADD R0, R8, R9 ;  /* 0x0000000908007221 */ /* 0x000fc80000000000 */
[----:B------:R-:W2:Y:S01]  /*0aa0*/  MUFU.RCP R7, R7 ;  /* 0x0000000700077308 */ /* 0x000ea20000001000 */
[----:B------:R-:W-:Y:S01]  /*0ab0*/  FADD R28, R27, R28 ;  /* 0x0000001c1b1c7221 */ /* 0x000fe20000000000 */
[----:B------:R-:W-:-:S03]  /*0ac0*/  @P2 FMUL R0, R0, 0.25 ;  /* 0x3e80000000002820 */ /* 0x000fc60000400000 */
[----:B------:R-:W-:Y:S01]  /*0ad0*/  @P4 FMUL R28, R28, 0.25 ;  /* 0x3e8000001c1c4820 */ /* 0x000fe20000400000 */
[----:B------:R-:W-:Y:S01]  /*0ae0*/  @!P3 FMUL R0, R0, 16777216 ;  /* 0x4b8000000000b820 */ /* 0x000fe20000400000 */
[----:B0-----:R-:W-:-:S04]  /*0af0*/  IMAD.WIDE R2, R4, 0x4, R2 ;  /* 0x0000000404027825 */ /* 0x001fc800078e0202 */
[----:B------:R-:W-:Y:S01]  /*0b00*/  @!P1 FMUL R28, R28, 16777216 ;  /* 0x4b8000001c1c9820 */ /* 0x000fe20000400000 */
[----:B-1----:R-:W-:-:S03]  /*0b10*/  FMUL R4, R5, R0 ;  /* 0x0000000005047220 */ /* 0x002fc60000400000 */
[----:B--2---:R-:W-:Y:S01]  /*0b20*/  FMUL R5, R7, R28 ;  /* 0x0000001c07057220 */ /* 0x004fe20000400000 */
[----:B------:R-:W-:Y:S06]  /*0b30*/  @P5 EXIT ;  /* 0x000000000000594d */ /* 0x000fec0003800000 */
[----:B------:R-:W-:Y:S01]  /*0b40*/  STG.E.64 desc[UR6][R2.64], R4 ;  /* 0x0000000402007986 */ /* 0x000fe2000c101b06 */
[----:B------:R-:W-:Y:S05]  /*0b50*/  EXIT ;  /* 0x000000000000794d */ /* 0x000fea0003800000 */
.L_x_0:
[----:B------:R-:W-:-:S00]  /*0b60*/  BRA `(.L_x_0) ;  /* 0xfffffffc00fc7947 */ /* 0x000fc0000383ffff */
[----:B------:R-:W-:-:S00]  /*0b70*/  NOP ;  /* 0x0000000000007918 */ /* 0x000fc00000000000 */
        /* <DEDUP_REMOVED lines=8> */
.L_x_1:


//--------------------- .nv.constant0.triton_poi_fused_avg_pool2d_22 --------------------------
	.section	.nv.constant0.triton_poi_fused_avg_pool2d_22,"a",@progbits
	.sectionflags	@""
	.align	4
.nv.constant0.triton_poi_fused_avg_pool2d_22:
	.zero		548
